//
// Generated by NVIDIA NVVM Compiler
//
// Compiler Build ID: CL-36424714
// Cuda compilation tools, release 13.0, V13.0.88
// Based on NVVM 20.0.0
//

.version 9.0
.target sm_100
.address_size 64

	// .globl	_Z12delay_kernelj

.visible .entry _Z12delay_kernelj(
	.param .u32 _Z12delay_kernelj_param_0
)
{
	.reg .pred 	%p<2>;
	.reg .b32 	%r<2>;
	.reg .b64 	%rd<5>;

	ld.param.u32 	%r1, [_Z12delay_kernelj_param_0];
	// begin inline asm
	mov.u64 	%rd2, %clock64;
	// end inline asm
	mul.wide.u32 	%rd3, %r1, 1000000000;
	add.s64 	%rd1, %rd2, %rd3;
$L__BB0_1:
	// begin inline asm
	mov.u64 	%rd4, %clock64;
	// end inline asm
	setp.lt.u64 	%p1, %rd4, %rd1;
	@%p1 bra 	$L__BB0_1;
	ret;

}


// ===== COMPILED SASS (sm_100) =====

	.target	sm_100

	.elftype	@"ET_EXEC"


//--------------------- .note.nv.tkinfo           --------------------------
	.section	.note.nv.tkinfo,"",@"SHT_NOTE"
	.sectionflags	@"SHF_NOTE_NV_TKINFO"
	.tkinfo
        /*0018*/ 	.word	0x00000002
        /*0030*/ 	.string	""
        /*0030*/ 	.string	"ptxas"
        /*0030*/ 	.string	"Cuda compilation tools, release 13.0, V13.0.88"
        /*0030*/ 	.string	"Build cuda_13.0.r13.0/compiler.36424714_0"
        /*0030*/ 	.string	"-arch sm_100 -m 64 "



//--------------------- .note.nv.cuinfo           --------------------------
	.section	.note.nv.cuinfo,"",@"SHT_NOTE"
	.sectionflags	@"SHF_NOTE_NV_CUINFO"
        /*0018*/ 	.short	0x0002
        /*001a*/ 	.short	0x0064
        /*001c*/ 	.short	0x0082
	.zero		2


//--------------------- .nv.info                  --------------------------
	.section	.nv.info,"",@"SHT_CUDA_INFO"
	.align	4


	//----- nvinfo : EIATTR_REGCOUNT
	.align		4
        /*0000*/ 	.byte	0x04, 0x2f
        /*0002*/ 	.short	(.L_1 - .L_0)
	.align		4
.L_0:
        /*0004*/ 	.word	index@(_Z12delay_kernelj)
        /*0008*/ 	.word	0x00000008


	//----- nvinfo : EIATTR_FRAME_SIZE
	.align		4
.L_1:
        /*000c*/ 	.byte	0x04, 0x11
        /*000e*/ 	.short	(.L_3 - .L_2)
	.align		4
.L_2:
        /*0010*/ 	.word	index@(_Z12delay_kernelj)
        /*0014*/ 	.word	0x00000000


	//----- nvinfo : EIATTR_MIN_STACK_SIZE
	.align		4
.L_3:
        /*0018*/ 	.byte	0x04, 0x12
        /*001a*/ 	.short	(.L_5 - .L_4)
	.align		4
.L_4:
        /*001c*/ 	.word	index@(_Z12delay_kernelj)
        /*0020*/ 	.word	0x00000000
.L_5:


//--------------------- .nv.compat                --------------------------
	.section	.nv.compat,"",@"SHT_CUDA_COMPAT_INFO"
	.align	4
        /*0000*/ 	.byte	0x02, 0x09, 0x00, 0x00, 0x02, 0x02, 0x01, 0x00, 0x02, 0x05, 0x05, 0x00, 0x03, 0x07, 0x01, 0x01
        /*0010*/ 	.byte	0x02, 0x03, 0x00, 0x00, 0x02, 0x06, 0x01, 0x00, 0x04, 0x0b, 0x08, 0x00, 0x09, 0x00, 0x00, 0x00
        /*0020*/ 	.byte	0x00, 0x00, 0x00, 0x00


//--------------------- .nv.info._Z12delay_kernelj --------------------------
	.section	.nv.info._Z12delay_kernelj,"",@"SHT_CUDA_INFO"
	.sectionflags	@""
	.align	4


	//----- nvinfo : EIATTR_CUDA_API_VERSION
	.align		4
        /*0000*/ 	.byte	0x04, 0x37
        /*0002*/ 	.short	(.L_7 - .L_6)
.L_6:
        /*0004*/ 	.word	0x00000082


	//----- nvinfo : EIATTR_KPARAM_INFO
	.align		4
.L_7:
        /*0008*/ 	.byte	0x04, 0x17
        /*000a*/ 	.short	(.L_9 - .L_8)
.L_8:
        /*000c*/ 	.word	0x00000000
        /*0010*/ 	.short	0x0000
        /*0012*/ 	.short	0x0000
        /*0014*/ 	.byte	0x00, 0xf0, 0x11, 0x00


	//----- nvinfo : EIATTR_SPARSE_MMA_MASK
	.align		4
.L_9:
        /*0018*/ 	.byte	0x03, 0x50
        /*001a*/ 	.short	0x0000


	//----- nvinfo : EIATTR_MAXREG_COUNT
	.align		4
        /*001c*/ 	.byte	0x03, 0x1b
        /*001e*/ 	.short	0x00ff


	//----- nvinfo : EIATTR_MERCURY_ISA_VERSION
	.align		4
        /*0020*/ 	.byte	0x03, 0x5f
        /*0022*/ 	.short	0x0101


	//----- nvinfo : EIATTR_VRC_CTA_INIT_COUNT
	.align		4
        /*0024*/ 	.byte	0x02, 0x4a
	.zero		1
	.zero		1


	//----- nvinfo : EIATTR_EXIT_INSTR_OFFSETS
	.align		4
        /*0028*/ 	.byte	0x04, 0x1c
        /*002a*/ 	.short	(.L_11 - .L_10)


	//   ....[0]....
.L_10:
        /*002c*/ 	.word	0x00000080


	//----- nvinfo : EIATTR_CBANK_PARAM_SIZE
	.align		4
.L_11:
        /*0030*/ 	.byte	0x03, 0x19
        /*0032*/ 	.short	0x0004


	//----- nvinfo : EIATTR_PARAM_CBANK
	.align		4
        /*0034*/ 	.byte	0x04, 0x0a
        /*0036*/ 	.short	(.L_13 - .L_12)
	.align		4
.L_12:
        /*0038*/ 	.word	index@(.nv.constant0._Z12delay_kernelj)
        /*003c*/ 	.short	0x0380
        /*003e*/ 	.short	0x0004


	//----- nvinfo : EIATTR_SW_WAR
	.align		4
.L_13:
        /*0040*/ 	.byte	0x04, 0x36
        /*0042*/ 	.short	(.L_15 - .L_14)
.L_14:
        /*0044*/ 	.word	0x00000008
.L_15:


//--------------------- .nv.callgraph             --------------------------
	.section	.nv.callgraph,"",@"SHT_CUDA_CALLGRAPH"
	.align	4
	.sectionentsize	8
	.align		4
        /*0000*/ 	.word	0x00000000
	.align		4
        /*0004*/ 	.word	0xffffffff
	.align		4
        /*0008*/ 	.word	0x00000000
	.align		4
        /*000c*/ 	.word	0xfffffffe
	.align		4
        /*0010*/ 	.word	0x00000000
	.align		4
        /*0014*/ 	.word	0xfffffffd
	.align		4
        /*0018*/ 	.word	0x00000000
	.align		4
        /*001c*/ 	.word	0xfffffffc


//--------------------- .text._Z12delay_kernelj   --------------------------
	.section	.text._Z12delay_kernelj,"ax",@progbits
	.align	128
        .global         _Z12delay_kernelj
        .type           _Z12delay_kernelj,@function
        .size           _Z12delay_kernelj,(.L_x_2 - _Z12delay_kernelj)
        .other          _Z12delay_kernelj,@"STO_CUDA_ENTRY STV_DEFAULT"
_Z12delay_kernelj:
.text._Z12delay_kernelj:
[----:B------:R-:W-:Y:S01]  /*0000*/  LDC R1, c[0x0][0x37c] ;  /* 0x0000df00ff017b82 */ /* 0x000fe20000000800 */
[----:B------:R-:W-:-:S07]  /*0010*/  CS2R R2, SR_CLOCKLO ;  /* 0x0000000000027805 */ /* 0x000fce0000015000 */
[----:B------:R-:W0:Y:S02]  /*0020*/  LDC R5, c[0x0][0x380] ;  /* 0x0000e000ff057b82 */ /* 0x000e240000000800 */
[----:B0-----:R-:W-:-:S07]  /*0030*/  IMAD.WIDE.U32 R2, R5, 0x3b9aca00, R2 ;  /* 0x3b9aca0005027825 */ /* 0x001fce00078e0002 */
.L_x_0:
[----:B------:R-:W-:-:S06]  /*0040*/  CS2R R4, SR_CLOCKLO ;  /* 0x0000000000047805 */ /* 0x000fcc0000015000 */
[----:B------:R-:W-:-:S04]  /*0050*/  ISETP.GE.U32.AND P0, PT, R4, R2, PT ;  /* 0x000000020400720c */ /* 0x000fc80003f06070 */
[----:B------:R-:W-:-:S13]  /*0060*/  ISETP.GE.U32.AND.EX P0, PT, R5, R3, PT, P0 ;  /* 0x000000030500720c */ /* 0x000fda0003f06100 */
[----:B------:R-:W-:Y:S05]  /*0070*/  @!P0 BRA `(.L_x_0) ;  /* 0xfffffffc00f08947 */ /* 0x000fea000383ffff */
[----:B------:R-:W-:Y:S05]  /*0080*/  EXIT ;  /* 0x000000000000794d */ /* 0x000fea0003800000 */
.L_x_1:
[----:B------:R-:W-:-:S00]  /*0090*/  BRA `(.L_x_1) ;  /* 0xfffffffc00fc7947 */ /* 0x000fc0000383ffff */
[----:B------:R-:W-:-:S00]  /*00a0*/  NOP ;  /* 0x0000000000007918 */ /* 0x000fc00000000000 */
        /* <DEDUP_REMOVED lines=13> */
.L_x_2:


//--------------------- .nv.shared.reserved.0     --------------------------
	.section	.nv.shared.reserved.0,"aw",@nobits
	.weak		__nv_reservedSMEM_offset_0_alias
	.size		__nv_reservedSMEM_offset_0_alias, 0, 64
	.other		__nv_reservedSMEM_offset_0_alias,@"STO_CUDA_RESERVED_SHARED STV_DEFAULT"
__nv_reservedSMEM_offset_0_alias:
	.zero		0
	.zero		64


//--------------------- .nv.constant0._Z12delay_kernelj --------------------------
	.section	.nv.constant0._Z12delay_kernelj,"a",@progbits
	.sectionflags	@""
	.align	4
.nv.constant0._Z12delay_kernelj:
	.zero		900


//--------------------- SYMBOLS --------------------------

	.type		.nv.reservedSmem.offset0,@object
	.size		.nv.reservedSmem.offset0,0x4
